//
// Generated by NVIDIA NVVM Compiler
//
// Compiler Build ID: CL-36424714
// Cuda compilation tools, release 13.0, V13.0.88
// Based on NVVM 20.0.0
//

.version 9.0
.target sm_100
.address_size 64

	// .globl	_Z7_k_convP8PPMPixelS0_ii

.visible .entry _Z7_k_convP8PPMPixelS0_ii(
	.param .u64 .ptr .align 1 _Z7_k_convP8PPMPixelS0_ii_param_0,
	.param .u64 .ptr .align 1 _Z7_k_convP8PPMPixelS0_ii_param_1,
	.param .u32 _Z7_k_convP8PPMPixelS0_ii_param_2,
	.param .u32 _Z7_k_convP8PPMPixelS0_ii_param_3
)
{
	.reg .pred 	%p<30>;
	.reg .b32 	%r<180>;
	.reg .b64 	%rd<43>;

	ld.param.u64 	%rd3, [_Z7_k_convP8PPMPixelS0_ii_param_0];
	ld.param.u64 	%rd2, [_Z7_k_convP8PPMPixelS0_ii_param_1];
	ld.param.u32 	%r84, [_Z7_k_convP8PPMPixelS0_ii_param_2];
	ld.param.u32 	%r85, [_Z7_k_convP8PPMPixelS0_ii_param_3];
	cvta.to.global.u64 	%rd1, %rd3;
	mov.u32 	%r86, %ctaid.y;
	mov.u32 	%r87, %ntid.y;
	mov.u32 	%r88, %tid.y;
	mad.lo.s32 	%r1, %r86, %r87, %r88;
	mov.u32 	%r89, %ctaid.x;
	mov.u32 	%r90, %tid.x;
	mad.lo.s32 	%r2, %r89, %r87, %r90;
	add.s32 	%r145, %r1, -2;
	setp.ge.s32 	%p4, %r1, %r84;
	setp.ge.s32 	%p5, %r2, %r85;
	or.pred  	%p6, %p4, %p5;
	@%p6 bra 	$L__BB0_27;
	add.s32 	%r93, %r2, -2;
	setp.gt.s32 	%p7, %r2, 1;
	setp.lt.s32 	%p8, %r93, %r85;
	and.pred  	%p1, %p7, %p8;
	add.s32 	%r94, %r2, 1;
	setp.gt.s32 	%p9, %r2, -2;
	setp.lt.s32 	%p10, %r94, %r85;
	and.pred  	%p2, %p9, %p10;
	add.s32 	%r95, %r2, 2;
	setp.gt.s32 	%p11, %r2, -3;
	setp.lt.s32 	%p12, %r95, %r85;
	and.pred  	%p3, %p11, %p12;
	add.s32 	%r96, %r1, -1;
	mul.lo.s32 	%r144, %r85, %r96;
	shl.b32 	%r5, %r85, 1;
	add.s32 	%r143, %r2, %r144;
	mul.lo.s32 	%r142, %r85, %r145;
	add.s32 	%r141, %r2, %r142;
	mov.b32 	%r155, 0;
	mov.b32 	%r146, -4;
	not.pred 	%p16, %p1;
	cvt.u64.u32 	%rd5, %r2;
	cvt.s64.s32 	%rd15, %r2;
	mov.u32 	%r154, %r155;
	mov.u32 	%r153, %r155;
$L__BB0_2:
	setp.lt.s32 	%p13, %r145, 0;
	setp.ge.s32 	%p14, %r145, %r84;
	or.pred  	%p15, %p13, %p14;
	@%p15 bra 	$L__BB0_13;
	@%p16 bra 	$L__BB0_5;
	cvt.s64.s32 	%rd4, %r142;
	add.s64 	%rd6, %rd4, %rd5;
	mad.lo.s64 	%rd7, %rd6, 3, %rd1;
	ld.global.u8 	%r97, [%rd7+-6];
	add.s32 	%r153, %r153, %r97;
	ld.global.u8 	%r98, [%rd7+-5];
	add.s32 	%r154, %r154, %r98;
	ld.global.u8 	%r99, [%rd7+-4];
	add.s32 	%r155, %r155, %r99;
$L__BB0_5:
	setp.lt.s32 	%p17, %r2, 1;
	@%p17 bra 	$L__BB0_7;
	cvt.s64.s32 	%rd8, %r142;
	add.s64 	%rd10, %rd8, %rd5;
	mad.lo.s64 	%rd11, %rd10, 3, %rd1;
	ld.global.u8 	%r100, [%rd11+-3];
	add.s32 	%r153, %r153, %r100;
	ld.global.u8 	%r101, [%rd11+-2];
	add.s32 	%r154, %r154, %r101;
	ld.global.u8 	%r102, [%rd11+-1];
	add.s32 	%r155, %r155, %r102;
$L__BB0_7:
	setp.lt.s32 	%p18, %r2, 0;
	@%p18 bra 	$L__BB0_9;
	mul.wide.s32 	%rd12, %r141, 3;
	add.s64 	%rd13, %rd1, %rd12;
	ld.global.u8 	%r103, [%rd13];
	add.s32 	%r153, %r153, %r103;
	ld.global.u8 	%r104, [%rd13+1];
	add.s32 	%r154, %r154, %r104;
	ld.global.u8 	%r105, [%rd13+2];
	add.s32 	%r155, %r155, %r105;
$L__BB0_9:
	not.pred 	%p19, %p2;
	@%p19 bra 	$L__BB0_11;
	cvt.s64.s32 	%rd14, %r142;
	add.s64 	%rd16, %rd14, %rd15;
	mad.lo.s64 	%rd17, %rd16, 3, %rd1;
	ld.global.u8 	%r106, [%rd17+3];
	add.s32 	%r153, %r153, %r106;
	ld.global.u8 	%r107, [%rd17+4];
	add.s32 	%r154, %r154, %r107;
	ld.global.u8 	%r108, [%rd17+5];
	add.s32 	%r155, %r155, %r108;
$L__BB0_11:
	not.pred 	%p20, %p3;
	@%p20 bra 	$L__BB0_13;
	cvt.s64.s32 	%rd18, %r142;
	add.s64 	%rd20, %rd18, %rd15;
	mad.lo.s64 	%rd21, %rd20, 3, %rd1;
	ld.global.u8 	%r109, [%rd21+6];
	add.s32 	%r153, %r153, %r109;
	ld.global.u8 	%r110, [%rd21+7];
	add.s32 	%r154, %r154, %r110;
	ld.global.u8 	%r111, [%rd21+8];
	add.s32 	%r155, %r155, %r111;
$L__BB0_13:
	add.s32 	%r146, %r146, 2;
	setp.eq.s32 	%p21, %r146, 2;
	@%p21 bra 	$L__BB0_26;
	add.s32 	%r112, %r145, 1;
	setp.lt.s32 	%p22, %r112, 0;
	setp.ge.s32 	%p23, %r112, %r84;
	or.pred  	%p24, %p22, %p23;
	@%p24 bra 	$L__BB0_25;
	@%p16 bra 	$L__BB0_17;
	cvt.s64.s32 	%rd22, %r144;
	add.s64 	%rd24, %rd22, %rd5;
	mad.lo.s64 	%rd25, %rd24, 3, %rd1;
	ld.global.u8 	%r113, [%rd25+-6];
	add.s32 	%r153, %r153, %r113;
	ld.global.u8 	%r114, [%rd25+-5];
	add.s32 	%r154, %r154, %r114;
	ld.global.u8 	%r115, [%rd25+-4];
	add.s32 	%r155, %r155, %r115;
$L__BB0_17:
	setp.lt.s32 	%p26, %r2, 1;
	@%p26 bra 	$L__BB0_19;
	cvt.s64.s32 	%rd26, %r144;
	add.s64 	%rd28, %rd26, %rd5;
	mad.lo.s64 	%rd29, %rd28, 3, %rd1;
	ld.global.u8 	%r116, [%rd29+-3];
	add.s32 	%r153, %r153, %r116;
	ld.global.u8 	%r117, [%rd29+-2];
	add.s32 	%r154, %r154, %r117;
	ld.global.u8 	%r118, [%rd29+-1];
	add.s32 	%r155, %r155, %r118;
$L__BB0_19:
	setp.lt.s32 	%p27, %r2, 0;
	@%p27 bra 	$L__BB0_21;
	mul.wide.s32 	%rd30, %r143, 3;
	add.s64 	%rd31, %rd1, %rd30;
	ld.global.u8 	%r119, [%rd31];
	add.s32 	%r153, %r153, %r119;
	ld.global.u8 	%r120, [%rd31+1];
	add.s32 	%r154, %r154, %r120;
	ld.global.u8 	%r121, [%rd31+2];
	add.s32 	%r155, %r155, %r121;
$L__BB0_21:
	not.pred 	%p28, %p2;
	@%p28 bra 	$L__BB0_23;
	cvt.s64.s32 	%rd32, %r144;
	add.s64 	%rd34, %rd32, %rd15;
	mad.lo.s64 	%rd35, %rd34, 3, %rd1;
	ld.global.u8 	%r122, [%rd35+3];
	add.s32 	%r153, %r153, %r122;
	ld.global.u8 	%r123, [%rd35+4];
	add.s32 	%r154, %r154, %r123;
	ld.global.u8 	%r124, [%rd35+5];
	add.s32 	%r155, %r155, %r124;
$L__BB0_23:
	not.pred 	%p29, %p3;
	@%p29 bra 	$L__BB0_25;
	cvt.s64.s32 	%rd36, %r144;
	add.s64 	%rd38, %rd36, %rd15;
	mad.lo.s64 	%rd39, %rd38, 3, %rd1;
	ld.global.u8 	%r125, [%rd39+6];
	add.s32 	%r153, %r153, %r125;
	ld.global.u8 	%r126, [%rd39+7];
	add.s32 	%r154, %r154, %r126;
	ld.global.u8 	%r127, [%rd39+8];
	add.s32 	%r155, %r155, %r127;
$L__BB0_25:
	add.s32 	%r145, %r145, 2;
	add.s32 	%r144, %r144, %r5;
	add.s32 	%r143, %r143, %r5;
	add.s32 	%r142, %r142, %r5;
	add.s32 	%r141, %r141, %r5;
	bra.uni 	$L__BB0_2;
$L__BB0_26:
	mul.hi.s32 	%r128, %r153, 1374389535;
	shr.u32 	%r129, %r128, 31;
	shr.u32 	%r130, %r128, 3;
	add.s32 	%r131, %r130, %r129;
	mad.lo.s32 	%r132, %r85, %r1, %r2;
	cvta.to.global.u64 	%rd40, %rd2;
	mul.wide.s32 	%rd41, %r132, 3;
	add.s64 	%rd42, %rd40, %rd41;
	st.global.u8 	[%rd42], %r131;
	mul.hi.s32 	%r133, %r154, 1374389535;
	shr.u32 	%r134, %r133, 31;
	shr.u32 	%r135, %r133, 3;
	add.s32 	%r136, %r135, %r134;
	st.global.u8 	[%rd42+1], %r136;
	mul.hi.s32 	%r137, %r155, 1374389535;
	shr.u32 	%r138, %r137, 31;
	shr.u32 	%r139, %r137, 3;
	add.s32 	%r140, %r139, %r138;
	st.global.u8 	[%rd42+2], %r140;
$L__BB0_27:
	ret;

}


// ===== COMPILED SASS (sm_100) =====

	.target	sm_100

	.elftype	@"ET_EXEC"


//--------------------- .note.nv.tkinfo           --------------------------
	.section	.note.nv.tkinfo,"",@"SHT_NOTE"
	.sectionflags	@"SHF_NOTE_NV_TKINFO"
	.tkinfo
        /*0018*/ 	.word	0x00000002
        /*0030*/ 	.string	""
        /*0030*/ 	.string	"ptxas"
        /*0030*/ 	.string	"Cuda compilation tools, release 13.0, V13.0.88"
        /*0030*/ 	.string	"Build cuda_13.0.r13.0/compiler.36424714_0"
        /*0030*/ 	.string	"-arch sm_100 -m 64 "



//--------------------- .note.nv.cuinfo           --------------------------
	.section	.note.nv.cuinfo,"",@"SHT_NOTE"
	.sectionflags	@"SHF_NOTE_NV_CUINFO"
        /*0018*/ 	.short	0x0002
        /*001a*/ 	.short	0x0064
        /*001c*/ 	.short	0x0082
	.zero		2


//--------------------- .nv.info                  --------------------------
	.section	.nv.info,"",@"SHT_CUDA_INFO"
	.align	4


	//----- nvinfo : EIATTR_REGCOUNT
	.align		4
        /*0000*/ 	.byte	0x04, 0x2f
        /*0002*/ 	.short	(.L_1 - .L_0)
	.align		4
.L_0:
        /*0004*/ 	.word	index@(_Z7_k_convP8PPMPixelS0_ii)
        /*0008*/ 	.word	0x00000020


	//----- nvinfo : EIATTR_FRAME_SIZE
	.align		4
.L_1:
        /*000c*/ 	.byte	0x04, 0x11
        /*000e*/ 	.short	(.L_3 - .L_2)
	.align		4
.L_2:
        /*0010*/ 	.word	index@(_Z7_k_convP8PPMPixelS0_ii)
        /*0014*/ 	.word	0x00000000


	//----- nvinfo : EIATTR_MIN_STACK_SIZE
	.align		4
.L_3:
        /*0018*/ 	.byte	0x04, 0x12
        /*001a*/ 	.short	(.L_5 - .L_4)
	.align		4
.L_4:
        /*001c*/ 	.word	index@(_Z7_k_convP8PPMPixelS0_ii)
        /*0020*/ 	.word	0x00000000
.L_5:


//--------------------- .nv.compat                --------------------------
	.section	.nv.compat,"",@"SHT_CUDA_COMPAT_INFO"
	.align	4
        /*0000*/ 	.byte	0x02, 0x09, 0x00, 0x00, 0x02, 0x02, 0x01, 0x00, 0x02, 0x05, 0x05, 0x00, 0x03, 0x07, 0x01, 0x01
        /*0010*/ 	.byte	0x02, 0x03, 0x00, 0x00, 0x02, 0x06, 0x01, 0x00, 0x04, 0x0b, 0x08, 0x00, 0x09, 0x00, 0x00, 0x00
        /*0020*/ 	.byte	0x00, 0x00, 0x00, 0x00


//--------------------- .nv.info._Z7_k_convP8PPMPixelS0_ii --------------------------
	.section	.nv.info._Z7_k_convP8PPMPixelS0_ii,"",@"SHT_CUDA_INFO"
	.sectionflags	@""
	.align	4


	//----- nvinfo : EIATTR_CUDA_API_VERSION
	.align		4
        /*0000*/ 	.byte	0x04, 0x37
        /*0002*/ 	.short	(.L_7 - .L_6)
.L_6:
        /*0004*/ 	.word	0x00000082


	//----- nvinfo : EIATTR_KPARAM_INFO
	.align		4
.L_7:
        /*0008*/ 	.byte	0x04, 0x17
        /*000a*/ 	.short	(.L_9 - .L_8)
.L_8:
        /*000c*/ 	.word	0x00000000
        /*0010*/ 	.short	0x0003
        /*0012*/ 	.short	0x0014
        /*0014*/ 	.byte	0x00, 0xf0, 0x11, 0x00


	//----- nvinfo : EIATTR_KPARAM_INFO
	.align		4
.L_9:
        /*0018*/ 	.byte	0x04, 0x17
        /*001a*/ 	.short	(.L_11 - .L_10)
.L_10:
        /*001c*/ 	.word	0x00000000
        /*0020*/ 	.short	0x0002
        /*0022*/ 	.short	0x0010
        /*0024*/ 	.byte	0x00, 0xf0, 0x11, 0x00


	//----- nvinfo : EIATTR_KPARAM_INFO
	.align		4
.L_11:
        /*0028*/ 	.byte	0x04, 0x17
        /*002a*/ 	.short	(.L_13 - .L_12)
.L_12:
        /*002c*/ 	.word	0x00000000
        /*0030*/ 	.short	0x0001
        /*0032*/ 	.short	0x0008
        /*0034*/ 	.byte	0x00, 0xf5, 0x21, 0x00


	//----- nvinfo : EIATTR_KPARAM_INFO
	.align		4
.L_13:
        /*0038*/ 	.byte	0x04, 0x17
        /*003a*/ 	.short	(.L_15 - .L_14)
.L_14:
        /*003c*/ 	.word	0x00000000
        /*0040*/ 	.short	0x0000
        /*0042*/ 	.short	0x0000
        /*0044*/ 	.byte	0x00, 0xf5, 0x21, 0x00


	//----- nvinfo : EIATTR_SPARSE_MMA_MASK
	.align		4
.L_15:
        /*0048*/ 	.byte	0x03, 0x50
        /*004a*/ 	.short	0x0000


	//----- nvinfo : EIATTR_MAXREG_COUNT
	.align		4
        /*004c*/ 	.byte	0x03, 0x1b
        /*004e*/ 	.short	0x00ff


	//----- nvinfo : EIATTR_MERCURY_ISA_VERSION
	.align		4
        /*0050*/ 	.byte	0x03, 0x5f
        /*0052*/ 	.short	0x0101


	//----- nvinfo : EIATTR_VRC_CTA_INIT_COUNT
	.align		4
        /*0054*/ 	.byte	0x02, 0x4a
	.zero		1
	.zero		1


	//----- nvinfo : EIATTR_EXIT_INSTR_OFFSETS
	.align		4
        /*0058*/ 	.byte	0x04, 0x1c
        /*005a*/ 	.short	(.L_17 - .L_16)


	//   ....[0]....
.L_16:
        /*005c*/ 	.word	0x000000b0


	//   ....[1]....
        /*0060*/ 	.word	0x00000ba0


	//----- nvinfo : EIATTR_CRS_STACK_SIZE
	.align		4
.L_17:
        /*0064*/ 	.byte	0x04, 0x1e
        /*0066*/ 	.short	(.L_19 - .L_18)
.L_18:
        /*0068*/ 	.word	0x00000000


	//----- nvinfo : EIATTR_CBANK_PARAM_SIZE
	.align		4
.L_19:
        /*006c*/ 	.byte	0x03, 0x19
        /*006e*/ 	.short	0x0018


	//----- nvinfo : EIATTR_PARAM_CBANK
	.align		4
        /*0070*/ 	.byte	0x04, 0x0a
        /*0072*/ 	.short	(.L_21 - .L_20)
	.align		4
.L_20:
        /*0074*/ 	.word	index@(.nv.constant0._Z7_k_convP8PPMPixelS0_ii)
        /*0078*/ 	.short	0x0380
        /*007a*/ 	.short	0x0018


	//----- nvinfo : EIATTR_SW_WAR
	.align		4
.L_21:
        /*007c*/ 	.byte	0x04, 0x36
        /*007e*/ 	.short	(.L_23 - .L_22)
.L_22:
        /*0080*/ 	.word	0x00000008
.L_23:


//--------------------- .nv.callgraph             --------------------------
	.section	.nv.callgraph,"",@"SHT_CUDA_CALLGRAPH"
	.align	4
	.sectionentsize	8
	.align		4
        /*0000*/ 	.word	0x00000000
	.align		4
        /*0004*/ 	.word	0xffffffff
	.align		4
        /*0008*/ 	.word	0x00000000
	.align		4
        /*000c*/ 	.word	0xfffffffe
	.align		4
        /*0010*/ 	.word	0x00000000
	.align		4
        /*0014*/ 	.word	0xfffffffd
	.align		4
        /*0018*/ 	.word	0x00000000
	.align		4
        /*001c*/ 	.word	0xfffffffc


//--------------------- .text._Z7_k_convP8PPMPixelS0_ii --------------------------
	.section	.text._Z7_k_convP8PPMPixelS0_ii,"ax",@progbits
	.align	128
        .global         _Z7_k_convP8PPMPixelS0_ii
        .type           _Z7_k_convP8PPMPixelS0_ii,@function
        .size           _Z7_k_convP8PPMPixelS0_ii,(.L_x_7 - _Z7_k_convP8PPMPixelS0_ii)
        .other          _Z7_k_convP8PPMPixelS0_ii,@"STO_CUDA_ENTRY STV_DEFAULT"
_Z7_k_convP8PPMPixelS0_ii:
.text._Z7_k_convP8PPMPixelS0_ii:
[----:B------:R-:W-:Y:S01]  /*0000*/  LDC R1, c[0x0][0x37c] ;  /* 0x0000df00ff017b82 */ /* 0x000fe20000000800 */
[----:B------:R-:W0:Y:S07]  /*0010*/  S2R R4, SR_TID.X ;  /* 0x0000000000047919 */ /* 0x000e2e0000002100 */
[----:B------:R-:W0:Y:S01]  /*0020*/  S2UR UR5, SR_CTAID.X ;  /* 0x00000000000579c3 */ /* 0x000e220000002500 */
[----:B------:R-:W1:Y:S01]  /*0030*/  LDCU.64 UR8, c[0x0][0x390] ;  /* 0x00007200ff0877ac */ /* 0x000e620008000a00 */
[----:B------:R-:W2:Y:S06]  /*0040*/  S2R R0, SR_TID.Y ;  /* 0x0000000000007919 */ /* 0x000eac0000002200 */
[----:B------:R-:W0:Y:S08]  /*0050*/  LDC R5, c[0x0][0x364] ;  /* 0x0000d900ff057b82 */ /* 0x000e300000000800 */
[----:B------:R-:W2:Y:S01]  /*0060*/  S2UR UR4, SR_CTAID.Y ;  /* 0x00000000000479c3 */ /* 0x000ea20000002600 */
[----:B0-----:R-:W-:-:S05]  /*0070*/  IMAD R4, R5, UR5, R4 ;  /* 0x0000000505047c24 */ /* 0x001fca000f8e0204 */
[----:B-1----:R-:W-:Y:S01]  /*0080*/  ISETP.GE.AND P0, PT, R4, UR9, PT ;  /* 0x0000000904007c0c */ /* 0x002fe2000bf06270 */
[----:B--2---:R-:W-:-:S05]  /*0090*/  IMAD R5, R5, UR4, R0 ;  /* 0x0000000405057c24 */ /* 0x004fca000f8e0200 */
[----:B------:R-:W-:-:S13]  /*00a0*/  ISETP.GE.OR P0, PT, R5, UR8, P0 ;  /* 0x0000000805007c0c */ /* 0x000fda0008706670 */
[----:B------:R-:W-:Y:S05]  /*00b0*/  @P0 EXIT ;  /* 0x000000000000094d */ /* 0x000fea0003800000 */
[----:B------:R-:W0:Y:S01]  /*00c0*/  LDC R6, c[0x0][0x394] ;  /* 0x0000e500ff067b82 */ /* 0x000e220000000800 */
[C---:B------:R-:W-:Y:S01]  /*00d0*/  VIADD R0, R4.reuse, 0xfffffffe ;  /* 0xfffffffe04007836 */ /* 0x040fe20000000000 */
[----:B------:R-:W-:Y:S01]  /*00e0*/  SHF.R.S32.HI R8, RZ, 0x1f, R4 ;  /* 0x0000001fff087819 */ /* 0x000fe20000011404 */
[----:B------:R-:W-:Y:S01]  /*00f0*/  VIADD R2, R4, 0x1 ;  /* 0x0000000104027836 */ /* 0x000fe20000000000 */
[----:B------:R-:W1:Y:S01]  /*0100*/  LDCU.64 UR6, c[0x0][0x358] ;  /* 0x00006b00ff0677ac */ /* 0x000e620008000a00 */
[C---:B------:R-:W-:Y:S01]  /*0110*/  VIADD R9, R5.reuse, 0xffffffff ;  /* 0xffffffff05097836 */ /* 0x040fe20000000000 */
[----:B------:R-:W-:Y:S01]  /*0120*/  ISETP.GE.AND P0, PT, R0, UR9, PT ;  /* 0x0000000900007c0c */ /* 0x000fe2000bf06270 */
[----:B------:R-:W-:Y:S01]  /*0130*/  VIADD R7, R5, 0xfffffffe ;  /* 0xfffffffe05077836 */ /* 0x000fe20000000000 */
[----:B------:R-:W-:Y:S01]  /*0140*/  IADD3 R0, PT, PT, R4, 0x2, RZ ;  /* 0x0000000204007810 */ /* 0x000fe20007ffe0ff */
[----:B------:R-:W-:Y:S01]  /*0150*/  IMAD R9, R9, UR9, RZ ;  /* 0x0000000909097c24 */ /* 0x000fe2000f8e02ff */
[----:B------:R-:W-:Y:S01]  /*0160*/  ISETP.GE.AND P1, PT, R2, UR9, PT ;  /* 0x0000000902007c0c */ /* 0x000fe2000bf26270 */
[----:B------:R-:W-:Y:S01]  /*0170*/  IMAD R11, R7, UR9, RZ ;  /* 0x00000009070b7c24 */ /* 0x000fe2000f8e02ff */
[----:B------:R-:W-:Y:S01]  /*0180*/  ISETP.GE.AND P2, PT, R0, UR9, PT ;  /* 0x0000000900007c0c */ /* 0x000fe2000bf46270 */
[----:B------:R-:W-:Y:S01]  /*0190*/  HFMA2 R0, -RZ, RZ, 0, 0 ;  /* 0x00000000ff007431 */ /* 0x000fe200000001ff */
[----:B------:R-:W-:-:S02]  /*01a0*/  ISETP.GT.AND P0, PT, R4, 0x1, !P0 ;  /* 0x000000010400780c */ /* 0x000fc40004704270 */
[----:B------:R-:W-:Y:S02]  /*01b0*/  CS2R R2, SRZ ;  /* 0x0000000000027805 */ /* 0x000fe4000001ff00 */
[C---:B------:R-:W-:Y:S01]  /*01c0*/  ISETP.GT.AND P1, PT, R4.reuse, -0x2, !P1 ;  /* 0xfffffffe0400780c */ /* 0x040fe20004f24270 */
[C---:B------:R-:W-:Y:S01]  /*01d0*/  IMAD.IADD R21, R4.reuse, 0x1, R9 ;  /* 0x0000000104157824 */ /* 0x040fe200078e0209 */
[C---:B------:R-:W-:Y:S01]  /*01e0*/  ISETP.GT.AND P2, PT, R4.reuse, -0x3, !P2 ;  /* 0xfffffffd0400780c */ /* 0x040fe20005744270 */
[----:B------:R-:W-:Y:S01]  /*01f0*/  IMAD.IADD R23, R4, 0x1, R11 ;  /* 0x0000000104177824 */ /* 0x000fe200078e020b */
[----:B------:R-:W2:Y:S01]  /*0200*/  LDCU UR5, c[0x0][0x390] ;  /* 0x00007200ff0577ac */ /* 0x000ea20008000800 */
[----:B-1----:R-:W-:-:S10]  /*0210*/  UMOV UR4, 0xfffffffc ;  /* 0xfffffffc00047882 */ /* 0x002fd40000000000 */
.L_x_5:
[C---:B--2---:R-:W-:Y:S01]  /*0220*/  ISETP.GE.AND P3, PT, R7.reuse, UR5, PT ;  /* 0x0000000507007c0c */ /* 0x044fe2000bf66270 */
[----:B------:R-:W-:Y:S03]  /*0230*/  BSSY.RECONVERGENT B0, `(.L_x_0) ;  /* 0x000003d000007945 */ /* 0x000fe60003800200 */
[----:B------:R-:W-:-:S13]  /*0240*/  ISETP.LT.OR P3, PT, R7, RZ, P3 ;  /* 0x000000ff0700720c */ /* 0x000fda0001f61670 */
[----:B------:R-:W-:Y:S05]  /*0250*/  @P3 BRA `(.L_x_1) ;  /* 0x0000000000e83947 */ /* 0x000fea0003800000 */
[----:B------:R-:W1:Y:S01]  /*0260*/  @P0 LDC.64 R12, c[0x0][0x380] ;  /* 0x0000e000ff0c0b82 */ /* 0x000e620000000a00 */
[----:B------:R-:W-:-:S04]  /*0270*/  @P0 IADD3 R29, P3, PT, R4, R11, RZ ;  /* 0x0000000b041d0210 */ /* 0x000fc80007f7e0ff */
[----:B------:R-:W-:Y:S01]  /*0280*/  @P0 LEA.HI.X.SX32 R10, R11, RZ, 0x1, P3 ;  /* 0x000000ff0b0a0211 */ /* 0x000fe200018f0eff */
[----:B-1----:R-:W-:-:S04]  /*0290*/  @P0 IMAD.WIDE.U32 R28, R29, 0x3, R12 ;  /* 0x000000031d1c0825 */ /* 0x002fc800078e000c */
[----:B------:R-:W-:-:S05]  /*02a0*/  @P0 IMAD R13, R10, 0x3, RZ ;  /* 0x000000030a0d0824 */ /* 0x000fca00078e02ff */
[----:B------:R-:W-:Y:S02]  /*02b0*/  @P0 IADD3 R29, PT, PT, R29, R13, RZ ;  /* 0x0000000d1d1d0210 */ /* 0x000fe40007ffe0ff */
[C---:B------:R-:W-:Y:S01]  /*02c0*/  ISETP.GE.AND P4, PT, R4.reuse, 0x1, PT ;  /* 0x000000010400780c */ /* 0x040fe20003f86270 */
[----:B------:R-:W1:Y:S02]  /*02d0*/  @P1 LDC.64 R12, c[0x0][0x380] ;  /* 0x0000e000ff0c1b82 */ /* 0x000e640000000a00 */
[----:B------:R-:W2:Y:S04]  /*02e0*/  @P0 LDG.E.U8 R25, desc[UR6][R28.64+-0x6] ;  /* 0xfffffa061c190981 */ /* 0x000ea8000c1e1100 */
[----:B------:R-:W3:Y:S01]  /*02f0*/  @P0 LDG.E.U8 R27, desc[UR6][R28.64+-0x5] ;  /* 0xfffffb061c1b0981 */ /* 0x000ee2000c1e1100 */
[----:B------:R-:W-:-:S05]  /*0300*/  ISETP.GE.AND P3, PT, R4, RZ, PT ;  /* 0x000000ff0400720c */ /* 0x000fca0003f66270 */
[----:B------:R-:W4:Y:S01]  /*0310*/  @P4 LDC.64 R18, c[0x0][0x380] ;  /* 0x0000e000ff124b82 */ /* 0x000f220000000a00 */
[----:B------:R-:W-:-:S04]  /*0320*/  @P4 IADD3 R15, P5, PT, R4, R11, RZ ;  /* 0x0000000b040f4210 */ /* 0x000fc80007fbe0ff */
[----:B------:R-:W-:-:S03]  /*0330*/  @P4 LEA.HI.X.SX32 R10, R11, RZ, 0x1, P5 ;  /* 0x000000ff0b0a4211 */ /* 0x000fc600028f0eff */
[----:B------:R-:W5:Y:S01]  /*0340*/  @P3 LDC.64 R16, c[0x0][0x380] ;  /* 0x0000e000ff103b82 */ /* 0x000f620000000a00 */
[----:B------:R-:W-:Y:S01]  /*0350*/  @P1 IADD3 R26, P5, PT, R4, R11, RZ ;  /* 0x0000000b041a1210 */ /* 0x000fe20007fbe0ff */
[----:B------:R-:W-:Y:S02]  /*0360*/  @P4 IMAD R10, R10, 0x3, RZ ;  /* 0x000000030a0a4824 */ /* 0x000fe400078e02ff */
[----:B----4-:R-:W-:-:S04]  /*0370*/  @P4 IMAD.WIDE.U32 R18, R15, 0x3, R18 ;  /* 0x000000030f124825 */ /* 0x010fc800078e0012 */
[----:B------:R-:W4:Y:S01]  /*0380*/  @P2 LDC.64 R14, c[0x0][0x380] ;  /* 0x0000e000ff0e2b82 */ /* 0x000f220000000a00 */
[----:B------:R-:W-:Y:S01]  /*0390*/  @P1 LEA.HI.X.SX32 R22, R11, R8, 0x1, P5 ;  /* 0x000000080b161211 */ /* 0x000fe200028f0eff */
[----:B------:R-:W-:Y:S01]  /*03a0*/  @P4 IMAD.IADD R19, R19, 0x1, R10 ;  /* 0x0000000113134824 */ /* 0x000fe200078e020a */
[----:B------:R-:W-:Y:S01]  /*03b0*/  @P2 IADD3 R24, P5, PT, R4, R11, RZ ;  /* 0x0000000b04182210 */ /* 0x000fe20007fbe0ff */
[----:B------:R0:W3:Y:S01]  /*03c0*/  @P0 LDG.E.U8 R10, desc[UR6][R28.64+-0x4] ;  /* 0xfffffc061c0a0981 */ /* 0x0000e2000c1e1100 */
[----:B-1----:R-:W-:-:S03]  /*03d0*/  @P1 IMAD.WIDE.U32 R12, R26, 0x3, R12 ;  /* 0x000000031a0c1825 */ /* 0x002fc600078e000c */
[----:B------:R-:W3:Y:S01]  /*03e0*/  @P4 LDG.E.U8 R20, desc[UR6][R18.64+-0x1] ;  /* 0xffffff0612144981 */ /* 0x000ee2000c1e1100 */
[----:B-----5:R-:W-:-:S04]  /*03f0*/  @P3 IMAD.WIDE R16, R23, 0x3, R16 ;  /* 0x0000000317103825 */ /* 0x020fc800078e0210 */
[----:B0-----:R-:W-:Y:S01]  /*0400*/  @P1 IMAD R29, R22, 0x3, RZ ;  /* 0x00000003161d1824 */ /* 0x001fe200078e02ff */
[----:B------:R-:W-:-:S03]  /*0410*/  @P2 LEA.HI.X.SX32 R22, R11, R8, 0x1, P5 ;  /* 0x000000080b162211 */ /* 0x000fc600028f0eff */
[----:B------:R-:W-:Y:S02]  /*0420*/  @P1 IMAD.IADD R13, R13, 0x1, R29 ;  /* 0x000000010d0d1824 */ /* 0x000fe400078e021d */
[----:B------:R-:W-:Y:S01]  /*0430*/  @P2 IMAD R22, R22, 0x3, RZ ;  /* 0x0000000316162824 */ /* 0x000fe200078e02ff */
[----:B------:R-:W5:Y:S01]  /*0440*/  @P3 LDG.E.U8 R29, desc[UR6][R16.64] ;  /* 0x00000006101d3981 */ /* 0x000f62000c1e1100 */
[----:B----4-:R-:W-:-:S03]  /*0450*/  @P2 IMAD.WIDE.U32 R14, R24, 0x3, R14 ;  /* 0x00000003180e2825 */ /* 0x010fc600078e000e */
[----:B------:R-:W4:Y:S01]  /*0460*/  @P1 LDG.E.U8 R26, desc[UR6][R12.64+0x5] ;  /* 0x000005060c1a1981 */ /* 0x000f22000c1e1100 */
[----:B------:R-:W-:-:S03]  /*0470*/  @P2 IMAD.IADD R15, R15, 0x1, R22 ;  /* 0x000000010f0f2824 */ /* 0x000fc600078e0216 */
[----:B------:R-:W4:Y:S04]  /*0480*/  @P1 LDG.E.U8 R24, desc[UR6][R12.64+0x3] ;  /* 0x000003060c181981 */ /* 0x000f28000c1e1100 */
[----:B------:R-:W4:Y:S04]  /*0490*/  @P1 LDG.E.U8 R22, desc[UR6][R12.64+0x4] ;  /* 0x000004060c161981 */ /* 0x000f28000c1e1100 */
[----:B------:R-:W4:Y:S04]  /*04a0*/  @P2 LDG.E.U8 R28, desc[UR6][R14.64+0x6] ;  /* 0x000006060e1c2981 */ /* 0x000f28000c1e1100 */
[----:B------:R-:W4:Y:S04]  /*04b0*/  @P2 LDG.E.U8 R13, desc[UR6][R14.64+0x7] ;  /* 0x000007060e0d2981 */ /* 0x000f28000c1e1100 */
[----:B------:R-:W4:Y:S01]  /*04c0*/  @P2 LDG.E.U8 R14, desc[UR6][R14.64+0x8] ;  /* 0x000008060e0e2981 */ /* 0x000f22000c1e1100 */
[----:B--2---:R-:W-:-:S03]  /*04d0*/  @P0 IMAD.IADD R2, R2, 0x1, R25 ;  /* 0x0000000102020824 */ /* 0x004fc600078e0219 */
[----:B------:R-:W2:Y:S01]  /*04e0*/  @P4 LDG.E.U8 R25, desc[UR6][R18.64+-0x2] ;  /* 0xfffffe0612194981 */ /* 0x000ea2000c1e1100 */
[----:B---3--:R-:W-:-:S03]  /*04f0*/  @P0 IADD3 R0, PT, PT, R0, R27, RZ ;  /* 0x0000001b00000210 */ /* 0x008fc60007ffe0ff */
[----:B------:R-:W3:Y:S04]  /*0500*/  @P4 LDG.E.U8 R27, desc[UR6][R18.64+-0x3] ;  /* 0xfffffd06121b4981 */ /* 0x000ee8000c1e1100 */
[----:B------:R-:W4:Y:S04]  /*0510*/  @P3 LDG.E.U8 R19, desc[UR6][R16.64+0x1] ;  /* 0x0000010610133981 */ /* 0x000f28000c1e1100 */
[----:B------:R-:W4:Y:S01]  /*0520*/  @P3 LDG.E.U8 R18, desc[UR6][R16.64+0x2] ;  /* 0x0000020610123981 */ /* 0x000f22000c1e1100 */
[----:B------:R-:W-:-:S04]  /*0530*/  @P0 IADD3 R3, PT, PT, R3, R10, RZ ;  /* 0x0000000a03030210 */ /* 0x000fc80007ffe0ff */
[----:B------:R-:W-:Y:S01]  /*0540*/  @P4 IADD3 R3, PT, PT, R3, R20, RZ ;  /* 0x0000001403034210 */ /* 0x000fe20007ffe0ff */
[----:B--2---:R-:W-:Y:S02]  /*0550*/  @P4 IMAD.IADD R0, R0, 0x1, R25 ;  /* 0x0000000100004824 */ /* 0x004fe400078e0219 */
[----:B---3--:R-:W-:-:S04]  /*0560*/  @P4 IMAD.IADD R2, R2, 0x1, R27 ;  /* 0x0000000102024824 */ /* 0x008fc800078e021b */
[----:B-----5:R-:W-:Y:S02]  /*0570*/  @P3 IMAD.IADD R2, R2, 0x1, R29 ;  /* 0x0000000102023824 */ /* 0x020fe400078e021d */
[----:B----4-:R-:W-:Y:S01]  /*0580*/  @P3 IMAD.IADD R0, R0, 0x1, R19 ;  /* 0x0000000100003824 */ /* 0x010fe200078e0213 */
[----:B------:R-:W-:Y:S01]  /*0590*/  @P3 IADD3 R3, PT, PT, R3, R18, RZ ;  /* 0x0000001203033210 */ /* 0x000fe20007ffe0ff */
[----:B------:R-:W-:Y:S02]  /*05a0*/  @P1 IMAD.IADD R2, R2, 0x1, R24 ;  /* 0x0000000102021824 */ /* 0x000fe400078e0218 */
[----:B------:R-:W-:Y:S01]  /*05b0*/  @P1 IMAD.IADD R0, R0, 0x1, R22 ;  /* 0x0000000100001824 */ /* 0x000fe200078e0216 */
[----:B------:R-:W-:Y:S01]  /*05c0*/  @P1 IADD3 R3, PT, PT, R3, R26, RZ ;  /* 0x0000001a03031210 */ /* 0x000fe20007ffe0ff */
[----:B------:R-:W-:Y:S02]  /*05d0*/  @P2 IMAD.IADD R2, R2, 0x1, R28 ;  /* 0x0000000102022824 */ /* 0x000fe400078e021c */
[----:B------:R-:W-:Y:S01]  /*05e0*/  @P2 IMAD.IADD R0, R0, 0x1, R13 ;  /* 0x0000000100002824 */ /* 0x000fe200078e020d */
[----:B------:R-:W-:-:S07]  /*05f0*/  @P2 IADD3 R3, PT, PT, R3, R14, RZ ;  /* 0x0000000e03032210 */ /* 0x000fce0007ffe0ff */
.L_x_1:
[----:B------:R-:W-:Y:S05]  /*0600*/  BSYNC.RECONVERGENT B0 ;  /* 0x0000000000007941 */ /* 0x000fea0003800200 */
.L_x_0:
[----:B------:R-:W-:-:S04]  /*0610*/  UIADD3 UR4, UPT, UPT, UR4, 0x2, URZ ;  /* 0x0000000204047890 */ /* 0x000fc8000fffe0ff */
[----:B------:R-:W-:-:S09]  /*0620*/  UISETP.NE.AND UP0, UPT, UR4, 0x2, UPT ;  /* 0x000000020400788c */ /* 0x000fd2000bf05270 */
[----:B------:R-:W-:Y:S05]  /*0630*/  BRA.U !UP0, `(.L_x_2) ;  /* 0x0000000508187547 */ /* 0x000fea000b800000 */
[----:B------:R-:W-:Y:S01]  /*0640*/  VIADD R10, R7, 0x1 ;  /* 0x00000001070a7836 */ /* 0x000fe20000000000 */
[----:B------:R-:W-:Y:S04]  /*0650*/  BSSY.RECONVERGENT B0, `(.L_x_3) ;  /* 0x000003e000007945 */ /* 0x000fe80003800200 */
[----:B------:R-:W-:-:S04]  /*0660*/  ISETP.GE.AND P3, PT, R10, UR5, PT ;  /* 0x000000050a007c0c */ /* 0x000fc8000bf66270 */
[----:B------:R-:W-:-:S13]  /*0670*/  ISETP.LT.OR P3, PT, R10, RZ, P3 ;  /* 0x000000ff0a00720c */ /* 0x000fda0001f61670 */
[----:B------:R-:W-:Y:S05]  /*0680*/  @P3 BRA `(.L_x_4) ;  /* 0x0000000000e83947 */ /* 0x000fea0003800000 */
[----:B------:R-:W1:Y:S01]  /*0690*/  @P0 LDC.64 R12, c[0x0][0x380] ;  /* 0x0000e000ff0c0b82 */ /* 0x000e620000000a00 */
[----:B------:R-:W-:-:S04]  /*06a0*/  @P0 IADD3 R29, P3, PT, R4, R9, RZ ;  /* 0x00000009041d0210 */ /* 0x000fc80007f7e0ff */
[----:B------:R-:W-:Y:S02]  /*06b0*/  @P0 LEA.HI.X.SX32 R10, R9, RZ, 0x1, P3 ;  /* 0x000000ff090a0211 */ /* 0x000fe400018f0eff */
[----:B------:R-:W-:Y:S01]  /*06c0*/  ISETP.GE.AND P4, PT, R4, 0x1, PT ;  /* 0x000000010400780c */ /* 0x000fe20003f86270 */
[----:B------:R-:W2:-:S12]  /*06d0*/  @P2 LDC.64 R16, c[0x0][0x380] ;  /* 0x0000e000ff102b82 */ /* 0x000e980000000a00 */
[----:B------:R-:W3:Y:S01]  /*06e0*/  @P4 LDC.64 R18, c[0x0][0x380] ;  /* 0x0000e000ff124b82 */ /* 0x000ee20000000a00 */
[----:B-1----:R-:W-:-:S04]  /*06f0*/  @P0 IMAD.WIDE.U32 R28, R29, 0x3, R12 ;  /* 0x000000031d1c0825 */ /* 0x002fc800078e000c */
[----:B------:R-:W-:-:S04]  /*0700*/  @P0 IMAD R13, R10, 0x3, RZ ;  /* 0x000000030a0d0824 */ /* 0x000fc800078e02ff */
[----:B------:R-:W-:Y:S01]  /*0710*/  @P0 IMAD.IADD R29, R29, 0x1, R13 ;  /* 0x000000011d1d0824 */ /* 0x000fe200078e020d */
[C---:B------:R-:W-:Y:S01]  /*0720*/  ISETP.GE.AND P3, PT, R4.reuse, RZ, PT ;  /* 0x000000ff0400720c */ /* 0x040fe20003f66270 */
[----:B------:R-:W1:Y:S03]  /*0730*/  @P1 LDC.64 R12, c[0x0][0x380] ;  /* 0x0000e000ff0c1b82 */ /* 0x000e660000000a00 */
[----:B------:R-:W4:Y:S04]  /*0740*/  @P0 LDG.E.U8 R25, desc[UR6][R28.64+-0x6] ;  /* 0xfffffa061c190981 */ /* 0x000f28000c1e1100 */
[----:B------:R-:W5:Y:S01]  /*0750*/  @P0 LDG.E.U8 R27, desc[UR6][R28.64+-0x5] ;  /* 0xfffffb061c1b0981 */ /* 0x000f62000c1e1100 */
[----:B------:R-:W-:-:S04]  /*0760*/  @P4 IADD3 R15, P5, PT, R4, R9, RZ ;  /* 0x00000009040f4210 */ /* 0x000fc80007fbe0ff */
[----:B------:R-:W-:Y:S01]  /*0770*/  @P4 LEA.HI.X.SX32 R10, R9, RZ, 0x1, P5 ;  /* 0x000000ff090a4211 */ /* 0x000fe200028f0eff */
[----:B---3--:R-:W-:Y:S02]  /*0780*/  @P4 IMAD.WIDE.U32 R18, R15, 0x3, R18 ;  /* 0x000000030f124825 */ /* 0x008fe400078e0012 */
[----:B------:R-:W3:Y:S01]  /*0790*/  @P3 LDC.64 R14, c[0x0][0x380] ;  /* 0x0000e000ff0e3b82 */ /* 0x000ee20000000a00 */
[----:B------:R-:W-:Y:S01]  /*07a0*/  @P1 IADD3 R26, P5, PT, R4, R9, RZ ;  /* 0x00000009041a1210 */ /* 0x000fe20007fbe0ff */
[----:B------:R-:W-:-:S03]  /*07b0*/  @P4 IMAD R10, R10, 0x3, RZ ;  /* 0x000000030a0a4824 */ /* 0x000fc600078e02ff */
[----:B------:R-:W-:Y:S02]  /*07c0*/  @P1 LEA.HI.X.SX32 R22, R9, R8, 0x1, P5 ;  /* 0x0000000809161211 */ /* 0x000fe400028f0eff */
[----:B------:R-:W-:Y:S02]  /*07d0*/  @P4 IADD3 R19, PT, PT, R19, R10, RZ ;  /* 0x0000000a13134210 */ /* 0x000fe40007ffe0ff */
[----:B------:R0:W5:Y:S01]  /*07e0*/  @P0 LDG.E.U8 R10, desc[UR6][R28.64+-0x4] ;  /* 0xfffffc061c0a0981 */ /* 0x000162000c1e1100 */
[----:B------:R-:W-:Y:S01]  /*07f0*/  @P2 IADD3 R24, P5, PT, R4, R9, RZ ;  /* 0x0000000904182210 */ /* 0x000fe20007fbe0ff */
[----:B-1----:R-:W-:Y:S02]  /*0800*/  @P1 IMAD.WIDE.U32 R12, R26, 0x3, R12 ;  /* 0x000000031a0c1825 */ /* 0x002fe400078e000c */
[----:B------:R-:W5:Y:S02]  /*0810*/  @P4 LDG.E.U8 R20, desc[UR6][R18.64+-0x1] ;  /* 0xffffff0612144981 */ /* 0x000f64000c1e1100 */
[----:B0-----:R-:W-:Y:S01]  /*0820*/  @P1 IMAD R29, R22, 0x3, RZ ;  /* 0x00000003161d1824 */ /* 0x001fe200078e02ff */
[----:B------:R-:W-:Y:S01]  /*0830*/  @P2 LEA.HI.X.SX32 R22, R9, R8, 0x1, P5 ;  /* 0x0000000809162211 */ /* 0x000fe200028f0eff */
[----:B---3--:R-:W-:-:S04]  /*0840*/  @P3 IMAD.WIDE R14, R21, 0x3, R14 ;  /* 0x00000003150e3825 */ /* 0x008fc800078e020e */
[----:B--2---:R-:W-:-:S04]  /*0850*/  @P2 IMAD.WIDE.U32 R16, R24, 0x3, R16 ;  /* 0x0000000318102825 */ /* 0x004fc800078e0010 */
[----:B------:R-:W-:Y:S02]  /*0860*/  @P1 IMAD.IADD R13, R13, 0x1, R29 ;  /* 0x000000010d0d1824 */ /* 0x000fe400078e021d */
[----:B------:R-:W-:Y:S01]  /*0870*/  @P2 IMAD R22, R22, 0x3, RZ ;  /* 0x0000000316162824 */ /* 0x000fe200078e02ff */
[----:B------:R-:W2:Y:S04]  /*0880*/  @P3 LDG.E.U8 R29, desc[UR6][R14.64] ;  /* 0x000000060e1d3981 */ /* 0x000ea8000c1e1100 */
[----:B------:R-:W-:Y:S01]  /*0890*/  @P2 IADD3 R17, PT, PT, R17, R22, RZ ;  /* 0x0000001611112210 */ /* 0x000fe20007ffe0ff */
[----:B------:R-:W3:Y:S04]  /*08a0*/  @P1 LDG.E.U8 R24, desc[UR6][R12.64+0x3] ;  /* 0x000003060c181981 */ /* 0x000ee8000c1e1100 */
[----:B------:R-:W3:Y:S04]  /*08b0*/  @P1 LDG.E.U8 R22, desc[UR6][R12.64+0x4] ;  /* 0x000004060c161981 */ /* 0x000ee8000c1e1100 */
[----:B------:R-:W3:Y:S04]  /*08c0*/  @P1 LDG.E.U8 R26, desc[UR6][R12.64+0x5] ;  /* 0x000005060c1a1981 */ /* 0x000ee8000c1e1100 */
[----:B------:R-:W3:Y:S04]  /*08d0*/  @P2 LDG.E.U8 R28, desc[UR6][R16.64+0x6] ;  /* 0x00000606101c2981 */ /* 0x000ee8000c1e1100 */
[----:B------:R-:W3:Y:S04]  /*08e0*/  @P2 LDG.E.U8 R13, desc[UR6][R16.64+0x7] ;  /* 0x00000706100d2981 */ /* 0x000ee8000c1e1100 */
[----:B------:R-:W3:Y:S01]  /*08f0*/  @P2 LDG.E.U8 R16, desc[UR6][R16.64+0x8] ;  /* 0x0000080610102981 */ /* 0x000ee2000c1e1100 */
[----:B----4-:R-:W-:-:S03]  /*0900*/  @P0 IMAD.IADD R2, R2, 0x1, R25 ;  /* 0x0000000102020824 */ /* 0x010fc600078e0219 */
[----:B------:R-:W4:Y:S01]  /*0910*/  @P4 LDG.E.U8 R25, desc[UR6][R18.64+-0x2] ;  /* 0xfffffe0612194981 */ /* 0x000f22000c1e1100 */
[----:B-----5:R-:W-:-:S03]  /*0920*/  @P0 IADD3 R0, PT, PT, R0, R27, RZ ;  /* 0x0000001b00000210 */ /* 0x020fc60007ffe0ff */
[----:B------:R-:W5:Y:S04]  /*0930*/  @P4 LDG.E.U8 R27, desc[UR6][R18.64+-0x3] ;  /* 0xfffffd06121b4981 */ /* 0x000f68000c1e1100 */
[----:B------:R-:W3:Y:S04]  /*0940*/  @P3 LDG.E.U8 R19, desc[UR6][R14.64+0x1] ;  /* 0x000001060e133981 */ /* 0x000ee8000c1e1100 */
[----:B------:R-:W3:Y:S01]  /*0950*/  @P3 LDG.E.U8 R18, desc[UR6][R14.64+0x2] ;  /* 0x000002060e123981 */ /* 0x000ee2000c1e1100 */
[----:B------:R-:W-:-:S05]  /*0960*/  @P0 IMAD.IADD R3, R3, 0x1, R10 ;  /* 0x0000000103030824 */ /* 0x000fca00078e020a */
[----:B------:R-:W-:Y:S01]  /*0970*/  @P4 IADD3 R3, PT, PT, R3, R20, RZ ;  /* 0x0000001403034210 */ /* 0x000fe20007ffe0ff */
[----:B----4-:R-:W-:Y:S01]  /*0980*/  @P4 IMAD.IADD R0, R0, 0x1, R25 ;  /* 0x0000000100004824 */ /* 0x010fe200078e0219 */
[----:B-----5:R-:W-:-:S05]  /*0990*/  @P4 IADD3 R2, PT, PT, R2, R27, RZ ;  /* 0x0000001b02024210 */ /* 0x020fca0007ffe0ff */
[----:B--2---:R-:W-:Y:S01]  /*09a0*/  @P3 IMAD.IADD R2, R2, 0x1, R29 ;  /* 0x0000000102023824 */ /* 0x004fe200078e021d */
[----:B---3--:R-:W-:Y:S01]  /*09b0*/  @P3 IADD3 R0, PT, PT, R0, R19, RZ ;  /* 0x0000001300003210 */ /* 0x008fe20007ffe0ff */
[----:B------:R-:W-:-:S03]  /*09c0*/  @P3 IMAD.IADD R3, R3, 0x1, R18 ;  /* 0x0000000103033824 */ /* 0x000fc600078e0212 */
[----:B------:R-:W-:Y:S01]  /*09d0*/  @P1 IADD3 R2, PT, PT, R2, R24, RZ ;  /* 0x0000001802021210 */ /* 0x000fe20007ffe0ff */
[----:B------:R-:W-:Y:S01]  /*09e0*/  @P1 IMAD.IADD R0, R0, 0x1, R22 ;  /* 0x0000000100001824 */ /* 0x000fe200078e0216 */
[----:B------:R-:W-:-:S03]  /*09f0*/  @P1 IADD3 R3, PT, PT, R3, R26, RZ ;  /* 0x0000001a03031210 */ /* 0x000fc60007ffe0ff */
[----:B------:R-:W-:Y:S01]  /*0a00*/  @P2 IMAD.IADD R2, R2, 0x1, R28 ;  /* 0x0000000102022824 */ /* 0x000fe200078e021c */
[----:B------:R-:W-:Y:S01]  /*0a10*/  @P2 IADD3 R0, PT, PT, R0, R13, RZ ;  /* 0x0000000d00002210 */ /* 0x000fe20007ffe0ff */
[----:B------:R-:W-:-:S07]  /*0a20*/  @P2 IMAD.IADD R3, R3, 0x1, R16 ;  /* 0x0000000103032824 */ /* 0x000fce00078e0210 */
.L_x_4:
[----:B------:R-:W-:Y:S05]  /*0a30*/  BSYNC.RECONVERGENT B0 ;  /* 0x0000000000007941 */ /* 0x000fea0003800200 */
.L_x_3:
[----:B------:R-:W-:Y:S01]  /*0a40*/  IADD3 R7, PT, PT, R7, 0x2, RZ ;  /* 0x0000000207077810 */ /* 0x000fe20007ffe0ff */
[C---:B0-----:R-:W-:Y:S01]  /*0a50*/  IMAD R9, R6.reuse, 0x2, R9 ;  /* 0x0000000206097824 */ /* 0x041fe200078e0209 */
[C---:B------:R-:W-:Y:S01]  /*0a60*/  LEA R21, R6.reuse, R21, 0x1 ;  /* 0x0000001506157211 */ /* 0x040fe200078e08ff */
[C---:B------:R-:W-:Y:S01]  /*0a70*/  IMAD R11, R6.reuse, 0x2, R11 ;  /* 0x00000002060b7824 */ /* 0x040fe200078e020b */
[----:B------:R-:W-:Y:S01]  /*0a80*/  LEA R23, R6, R23, 0x1 ;  /* 0x0000001706177211 */ /* 0x000fe200078e08ff */
[----:B------:R-:W-:Y:S06]  /*0a90*/  BRA `(.L_x_5) ;  /* 0xfffffff400e07947 */ /* 0x000fec000383ffff */
.L_x_2:
[----:B0-----:R-:W0:Y:S01]  /*0aa0*/  LDC.64 R6, c[0x0][0x388] ;  /* 0x0000e200ff067b82 */ /* 0x001e220000000a00 */
[----:B------:R-:W1:Y:S01]  /*0ab0*/  LDCU UR4, c[0x0][0x394] ;  /* 0x00007280ff0477ac */ /* 0x000e620008000800 */
[----:B------:R-:W-:-:S04]  /*0ac0*/  IMAD.HI R2, R2, 0x51eb851f, RZ ;  /* 0x51eb851f02027827 */ /* 0x000fc800078e02ff */
[----:B------:R-:W-:-:S04]  /*0ad0*/  IMAD.HI R0, R0, 0x51eb851f, RZ ;  /* 0x51eb851f00007827 */ /* 0x000fc800078e02ff */
[----:B------:R-:W-:Y:S01]  /*0ae0*/  IMAD.HI R8, R3, 0x51eb851f, RZ ;  /* 0x51eb851f03087827 */ /* 0x000fe200078e02ff */
[----:B------:R-:W-:Y:S02]  /*0af0*/  SHF.R.U32.HI R3, RZ, 0x1f, R2 ;  /* 0x0000001fff037819 */ /* 0x000fe40000011602 */
[----:B------:R-:W-:Y:S02]  /*0b00*/  SHF.R.U32.HI R11, RZ, 0x1f, R0 ;  /* 0x0000001fff0b7819 */ /* 0x000fe40000011600 */
[----:B------:R-:W-:Y:S02]  /*0b10*/  SHF.R.U32.HI R13, RZ, 0x1f, R8 ;  /* 0x0000001fff0d7819 */ /* 0x000fe40000011608 */
[----:B------:R-:W-:Y:S01]  /*0b20*/  LEA.HI R11, R0, R11, RZ, 0x1d ;  /* 0x0000000b000b7211 */ /* 0x000fe200078fe8ff */
[----:B-1----:R-:W-:Y:S01]  /*0b30*/  IMAD R9, R5, UR4, R4 ;  /* 0x0000000405097c24 */ /* 0x002fe2000f8e0204 */
[----:B------:R-:W-:Y:S02]  /*0b40*/  LEA.HI R5, R2, R3, RZ, 0x1d ;  /* 0x0000000302057211 */ /* 0x000fe400078fe8ff */
[----:B------:R-:W-:Y:S01]  /*0b50*/  LEA.HI R13, R8, R13, RZ, 0x1d ;  /* 0x0000000d080d7211 */ /* 0x000fe200078fe8ff */
[----:B0-----:R-:W-:-:S05]  /*0b60*/  IMAD.WIDE R2, R9, 0x3, R6 ;  /* 0x0000000309027825 */ /* 0x001fca00078e0206 */
[----:B------:R-:W-:Y:S04]  /*0b70*/  STG.E.U8 desc[UR6][R2.64], R5 ;  /* 0x0000000502007986 */ /* 0x000fe8000c101106 */
[----:B------:R-:W-:Y:S04]  /*0b80*/  STG.E.U8 desc[UR6][R2.64+0x1], R11 ;  /* 0x0000010b02007986 */ /* 0x000fe8000c101106 */
[----:B------:R-:W-:Y:S01]  /*0b90*/  STG.E.U8 desc[UR6][R2.64+0x2], R13 ;  /* 0x0000020d02007986 */ /* 0x000fe2000c101106 */
[----:B------:R-:W-:Y:S05]  /*0ba0*/  EXIT ;  /* 0x000000000000794d */ /* 0x000fea0003800000 */
.L_x_6:
[----:B------:R-:W-:-:S00]  /*0bb0*/  BRA `(.L_x_6) ;  /* 0xfffffffc00fc7947 */ /* 0x000fc0000383ffff */
[----:B------:R-:W-:-:S00]  /*0bc0*/  NOP ;  /* 0x0000000000007918 */ /* 0x000fc00000000000 */
        /* <DEDUP_REMOVED lines=11> */
.L_x_7:


//--------------------- .nv.shared.reserved.0     --------------------------
	.section	.nv.shared.reserved.0,"aw",@nobits
	.weak		__nv_reservedSMEM_offset_0_alias
	.size		__nv_reservedSMEM_offset_0_alias, 0, 64
	.other		__nv_reservedSMEM_offset_0_alias,@"STO_CUDA_RESERVED_SHARED STV_DEFAULT"
__nv_reservedSMEM_offset_0_alias:
	.zero		0
	.zero		64


//--------------------- .nv.constant0._Z7_k_convP8PPMPixelS0_ii --------------------------
	.section	.nv.constant0._Z7_k_convP8PPMPixelS0_ii,"a",@progbits
	.sectionflags	@""
	.align	4
.nv.constant0._Z7_k_convP8PPMPixelS0_ii:
	.zero		920


//--------------------- SYMBOLS --------------------------

	.type		.nv.reservedSmem.offset0,@object
	.size		.nv.reservedSmem.offset0,0x4
